//
// Generated by NVIDIA NVVM Compiler
//
// Compiler Build ID: CL-36424714
// Cuda compilation tools, release 13.0, V13.0.88
// Based on NVVM 20.0.0
//

.version 9.0
.target sm_100
.address_size 64

	// .globl	_Z5relaxP4EdgeiPi
.extern .func  (.param .b32 func_retval0) vprintf
(
	.param .b64 vprintf_param_0,
	.param .b64 vprintf_param_1
)
;
.global .align 1 .b8 $str[37] = {71, 114, 97, 112, 104, 32, 99, 111, 110, 116, 97, 105, 110, 115, 32, 110, 101, 103, 97, 116, 105, 118, 101, 32, 119, 101, 105, 103, 104, 116, 32, 99, 121, 99, 108, 101};

.visible .entry _Z5relaxP4EdgeiPi(
	.param .u64 .ptr .align 1 _Z5relaxP4EdgeiPi_param_0,
	.param .u32 _Z5relaxP4EdgeiPi_param_1,
	.param .u64 .ptr .align 1 _Z5relaxP4EdgeiPi_param_2
)
{
	.reg .pred 	%p<4>;
	.reg .b32 	%r<12>;
	.reg .b64 	%rd<11>;

	ld.param.u64 	%rd4, [_Z5relaxP4EdgeiPi_param_0];
	ld.param.u32 	%r4, [_Z5relaxP4EdgeiPi_param_1];
	ld.param.u64 	%rd5, [_Z5relaxP4EdgeiPi_param_2];
	cvta.to.global.u64 	%rd1, %rd5;
	mov.u32 	%r5, %ntid.x;
	mov.u32 	%r6, %ctaid.x;
	mov.u32 	%r7, %tid.x;
	mad.lo.s32 	%r1, %r5, %r6, %r7;
	setp.ge.s32 	%p1, %r1, %r4;
	@%p1 bra 	$L__BB0_4;
	cvta.to.global.u64 	%rd6, %rd4;
	mul.wide.s32 	%rd7, %r1, 12;
	add.s64 	%rd2, %rd6, %rd7;
	ld.global.u32 	%r8, [%rd2];
	mul.wide.s32 	%rd8, %r8, 4;
	add.s64 	%rd9, %rd1, %rd8;
	ld.global.u32 	%r2, [%rd9];
	setp.eq.s32 	%p2, %r2, 2147483647;
	@%p2 bra 	$L__BB0_4;
	ld.global.u32 	%r9, [%rd2+8];
	ld.global.u32 	%r10, [%rd2+4];
	add.s32 	%r3, %r2, %r9;
	mul.wide.s32 	%rd10, %r10, 4;
	add.s64 	%rd3, %rd1, %rd10;
	ld.global.u32 	%r11, [%rd3];
	setp.ge.s32 	%p3, %r3, %r11;
	@%p3 bra 	$L__BB0_4;
	st.global.u32 	[%rd3], %r3;
$L__BB0_4:
	ret;

}
	// .globl	_Z13checkNegCycleP4EdgeiPi
.visible .entry _Z13checkNegCycleP4EdgeiPi(
	.param .u64 .ptr .align 1 _Z13checkNegCycleP4EdgeiPi_param_0,
	.param .u32 _Z13checkNegCycleP4EdgeiPi_param_1,
	.param .u64 .ptr .align 1 _Z13checkNegCycleP4EdgeiPi_param_2
)
{
	.reg .pred 	%p<4>;
	.reg .b32 	%r<14>;
	.reg .b64 	%rd<13>;

	ld.param.u64 	%rd3, [_Z13checkNegCycleP4EdgeiPi_param_0];
	ld.param.u32 	%r3, [_Z13checkNegCycleP4EdgeiPi_param_1];
	ld.param.u64 	%rd4, [_Z13checkNegCycleP4EdgeiPi_param_2];
	cvta.to.global.u64 	%rd1, %rd4;
	mov.u32 	%r4, %ntid.x;
	mov.u32 	%r5, %ctaid.x;
	mov.u32 	%r6, %tid.x;
	mad.lo.s32 	%r1, %r4, %r5, %r6;
	setp.ge.s32 	%p1, %r1, %r3;
	@%p1 bra 	$L__BB1_4;
	cvta.to.global.u64 	%rd5, %rd3;
	mul.wide.s32 	%rd6, %r1, 12;
	add.s64 	%rd2, %rd5, %rd6;
	ld.global.u32 	%r7, [%rd2];
	mul.wide.s32 	%rd7, %r7, 4;
	add.s64 	%rd8, %rd1, %rd7;
	ld.global.u32 	%r2, [%rd8];
	setp.eq.s32 	%p2, %r2, 2147483647;
	@%p2 bra 	$L__BB1_4;
	ld.global.u32 	%r8, [%rd2+8];
	ld.global.u32 	%r9, [%rd2+4];
	add.s32 	%r10, %r2, %r8;
	mul.wide.s32 	%rd9, %r9, 4;
	add.s64 	%rd10, %rd1, %rd9;
	ld.global.u32 	%r11, [%rd10];
	setp.ge.s32 	%p3, %r10, %r11;
	@%p3 bra 	$L__BB1_4;
	mov.u64 	%rd11, $str;
	cvta.global.u64 	%rd12, %rd11;
	{ // callseq 0, 0
	.param .b64 param0;
	st.param.b64 	[param0], %rd12;
	.param .b64 param1;
	st.param.b64 	[param1], 0;
	.param .b32 retval0;
	call.uni (retval0), 
	vprintf, 
	(
	param0, 
	param1
	);
	ld.param.b32 	%r12, [retval0];
	} // callseq 0
$L__BB1_4:
	ret;

}


// ===== COMPILED SASS (sm_100) =====

	.target	sm_100

	.elftype	@"ET_EXEC"


//--------------------- .note.nv.tkinfo           --------------------------
	.section	.note.nv.tkinfo,"",@"SHT_NOTE"
	.sectionflags	@"SHF_NOTE_NV_TKINFO"
	.tkinfo
        /*0018*/ 	.word	0x00000002
        /*0030*/ 	.string	""
        /*0030*/ 	.string	"ptxas"
        /*0030*/ 	.string	"Cuda compilation tools, release 13.0, V13.0.88"
        /*0030*/ 	.string	"Build cuda_13.0.r13.0/compiler.36424714_0"
        /*0030*/ 	.string	"-arch sm_100 -m 64 "



//--------------------- .note.nv.cuinfo           --------------------------
	.section	.note.nv.cuinfo,"",@"SHT_NOTE"
	.sectionflags	@"SHF_NOTE_NV_CUINFO"
        /*0018*/ 	.short	0x0002
        /*001a*/ 	.short	0x0064
        /*001c*/ 	.short	0x0082
	.zero		2


//--------------------- .nv.info                  --------------------------
	.section	.nv.info,"",@"SHT_CUDA_INFO"
	.align	4


	//----- nvinfo : EIATTR_REGCOUNT
	.align		4
        /*0000*/ 	.byte	0x04, 0x2f
        /*0002*/ 	.short	(.L_2 - .L_1)
	.align		4
.L_1:
        /*0004*/ 	.word	index@(_Z5relaxP4EdgeiPi)
        /*0008*/ 	.word	0x0000000a


	//----- nvinfo : EIATTR_FRAME_SIZE
	.align		4
.L_2:
        /*000c*/ 	.byte	0x04, 0x11
        /*000e*/ 	.short	(.L_4 - .L_3)
	.align		4
.L_3:
        /*0010*/ 	.word	index@(_Z5relaxP4EdgeiPi)
        /*0014*/ 	.word	0x00000000


	//----- nvinfo : EIATTR_REGCOUNT
	.align		4
.L_4:
        /*0018*/ 	.byte	0x04, 0x2f
        /*001a*/ 	.short	(.L_6 - .L_5)
	.align		4
.L_5:
        /*001c*/ 	.word	index@(_Z13checkNegCycleP4EdgeiPi)
        /*0020*/ 	.word	0x00000018


	//----- nvinfo : EIATTR_FRAME_SIZE
	.align		4
.L_6:
        /*0024*/ 	.byte	0x04, 0x11
        /*0026*/ 	.short	(.L_8 - .L_7)
	.align		4
.L_7:
        /*0028*/ 	.word	index@(_Z13checkNegCycleP4EdgeiPi)
        /*002c*/ 	.word	0x00000000


	//----- nvinfo : EIATTR_MIN_STACK_SIZE
	.align		4
.L_8:
        /*0030*/ 	.byte	0x04, 0x12
        /*0032*/ 	.short	(.L_10 - .L_9)
	.align		4
.L_9:
        /*0034*/ 	.word	index@(_Z13checkNegCycleP4EdgeiPi)
        /*0038*/ 	.word	0x00000000


	//----- nvinfo : EIATTR_MIN_STACK_SIZE
	.align		4
.L_10:
        /*003c*/ 	.byte	0x04, 0x12
        /*003e*/ 	.short	(.L_12 - .L_11)
	.align		4
.L_11:
        /*0040*/ 	.word	index@(_Z5relaxP4EdgeiPi)
        /*0044*/ 	.word	0x00000000
.L_12:


//--------------------- .nv.compat                --------------------------
	.section	.nv.compat,"",@"SHT_CUDA_COMPAT_INFO"
	.align	4
        /*0000*/ 	.byte	0x02, 0x09, 0x00, 0x00, 0x02, 0x02, 0x01, 0x00, 0x02, 0x05, 0x05, 0x00, 0x03, 0x07, 0x01, 0x01
        /*0010*/ 	.byte	0x02, 0x03, 0x00, 0x00, 0x02, 0x06, 0x01, 0x00, 0x04, 0x0b, 0x08, 0x00, 0x09, 0x00, 0x00, 0x00
        /*0020*/ 	.byte	0x00, 0x00, 0x00, 0x00


//--------------------- .nv.info._Z13checkNegCycleP4EdgeiPi --------------------------
	.section	.nv.info._Z13checkNegCycleP4EdgeiPi,"",@"SHT_CUDA_INFO"
	.sectionflags	@""
	.align	4


	//----- nvinfo : EIATTR_CUDA_API_VERSION
	.align		4
        /*0000*/ 	.byte	0x04, 0x37
        /*0002*/ 	.short	(.L_14 - .L_13)
.L_13:
        /*0004*/ 	.word	0x00000082


	//----- nvinfo : EIATTR_KPARAM_INFO
	.align		4
.L_14:
        /*0008*/ 	.byte	0x04, 0x17
        /*000a*/ 	.short	(.L_16 - .L_15)
.L_15:
        /*000c*/ 	.word	0x00000000
        /*0010*/ 	.short	0x0002
        /*0012*/ 	.short	0x0010
        /*0014*/ 	.byte	0x00, 0xf5, 0x21, 0x00


	//----- nvinfo : EIATTR_KPARAM_INFO
	.align		4
.L_16:
        /*0018*/ 	.byte	0x04, 0x17
        /*001a*/ 	.short	(.L_18 - .L_17)
.L_17:
        /*001c*/ 	.word	0x00000000
        /*0020*/ 	.short	0x0001
        /*0022*/ 	.short	0x0008
        /*0024*/ 	.byte	0x00, 0xf0, 0x11, 0x00


	//----- nvinfo : EIATTR_KPARAM_INFO
	.align		4
.L_18:
        /*0028*/ 	.byte	0x04, 0x17
        /*002a*/ 	.short	(.L_20 - .L_19)
.L_19:
        /*002c*/ 	.word	0x00000000
        /*0030*/ 	.short	0x0000
        /*0032*/ 	.short	0x0000
        /*0034*/ 	.byte	0x00, 0xf5, 0x21, 0x00


	//----- nvinfo : EIATTR_SPARSE_MMA_MASK
	.align		4
.L_20:
        /*0038*/ 	.byte	0x03, 0x50
        /*003a*/ 	.short	0x0000


	//----- nvinfo : EIATTR_MAXREG_COUNT
	.align		4
        /*003c*/ 	.byte	0x03, 0x1b
        /*003e*/ 	.short	0x00ff


	//----- nvinfo : EIATTR_EXTERNS
	.align		4
        /*0040*/ 	.byte	0x04, 0x0f
        /*0042*/ 	.short	(.L_22 - .L_21)


	//   ....[0]....
	.align		4
.L_21:
        /*0044*/ 	.word	index@(vprintf)


	//----- nvinfo : EIATTR_MERCURY_ISA_VERSION
	.align		4
.L_22:
        /*0048*/ 	.byte	0x03, 0x5f
        /*004a*/ 	.short	0x0101


	//----- nvinfo : EIATTR_VRC_CTA_INIT_COUNT
	.align		4
        /*004c*/ 	.byte	0x02, 0x4a
	.zero		1
	.zero		1


	//----- nvinfo : EIATTR_SYSCALL_OFFSETS
	.align		4
        /*0050*/ 	.byte	0x04, 0x46
        /*0052*/ 	.short	(.L_24 - .L_23)


	//   ....[0]....
.L_23:
        /*0054*/ 	.word	0x000001f0


	//----- nvinfo : EIATTR_EXIT_INSTR_OFFSETS
	.align		4
.L_24:
        /*0058*/ 	.byte	0x04, 0x1c
        /*005a*/ 	.short	(.L_26 - .L_25)


	//   ....[0]....
.L_25:
        /*005c*/ 	.word	0x00000070


	//   ....[1]....
        /*0060*/ 	.word	0x00000100


	//   ....[2]....
        /*0064*/ 	.word	0x00000170


	//   ....[3]....
        /*0068*/ 	.word	0x00000200


	//----- nvinfo : EIATTR_CRS_STACK_SIZE
	.align		4
.L_26:
        /*006c*/ 	.byte	0x04, 0x1e
        /*006e*/ 	.short	(.L_28 - .L_27)
.L_27:
        /*0070*/ 	.word	0x00000000


	//----- nvinfo : EIATTR_CBANK_PARAM_SIZE
	.align		4
.L_28:
        /*0074*/ 	.byte	0x03, 0x19
        /*0076*/ 	.short	0x0018


	//----- nvinfo : EIATTR_PARAM_CBANK
	.align		4
        /*0078*/ 	.byte	0x04, 0x0a
        /*007a*/ 	.short	(.L_30 - .L_29)
	.align		4
.L_29:
        /*007c*/ 	.word	index@(.nv.constant0._Z13checkNegCycleP4EdgeiPi)
        /*0080*/ 	.short	0x0380
        /*0082*/ 	.short	0x0018


	//----- nvinfo : EIATTR_SW_WAR
	.align		4
.L_30:
        /*0084*/ 	.byte	0x04, 0x36
        /*0086*/ 	.short	(.L_32 - .L_31)
.L_31:
        /*0088*/ 	.word	0x00000008
.L_32:


//--------------------- .nv.info._Z5relaxP4EdgeiPi --------------------------
	.section	.nv.info._Z5relaxP4EdgeiPi,"",@"SHT_CUDA_INFO"
	.sectionflags	@""
	.align	4


	//----- nvinfo : EIATTR_CUDA_API_VERSION
	.align		4
        /*0000*/ 	.byte	0x04, 0x37
        /*0002*/ 	.short	(.L_34 - .L_33)
.L_33:
        /*0004*/ 	.word	0x00000082


	//----- nvinfo : EIATTR_KPARAM_INFO
	.align		4
.L_34:
        /*0008*/ 	.byte	0x04, 0x17
        /*000a*/ 	.short	(.L_36 - .L_35)
.L_35:
        /*000c*/ 	.word	0x00000000
        /*0010*/ 	.short	0x0002
        /*0012*/ 	.short	0x0010
        /*0014*/ 	.byte	0x00, 0xf5, 0x21, 0x00


	//----- nvinfo : EIATTR_KPARAM_INFO
	.align		4
.L_36:
        /*0018*/ 	.byte	0x04, 0x17
        /*001a*/ 	.short	(.L_38 - .L_37)
.L_37:
        /*001c*/ 	.word	0x00000000
        /*0020*/ 	.short	0x0001
        /*0022*/ 	.short	0x0008
        /*0024*/ 	.byte	0x00, 0xf0, 0x11, 0x00


	//----- nvinfo : EIATTR_KPARAM_INFO
	.align		4
.L_38:
        /*0028*/ 	.byte	0x04, 0x17
        /*002a*/ 	.short	(.L_40 - .L_39)
.L_39:
        /*002c*/ 	.word	0x00000000
        /*0030*/ 	.short	0x0000
        /*0032*/ 	.short	0x0000
        /*0034*/ 	.byte	0x00, 0xf5, 0x21, 0x00


	//----- nvinfo : EIATTR_SPARSE_MMA_MASK
	.align		4
.L_40:
        /*0038*/ 	.byte	0x03, 0x50
        /*003a*/ 	.short	0x0000


	//----- nvinfo : EIATTR_MAXREG_COUNT
	.align		4
        /*003c*/ 	.byte	0x03, 0x1b
        /*003e*/ 	.short	0x00ff


	//----- nvinfo : EIATTR_MERCURY_ISA_VERSION
	.align		4
        /*0040*/ 	.byte	0x03, 0x5f
        /*0042*/ 	.short	0x0101


	//----- nvinfo : EIATTR_VRC_CTA_INIT_COUNT
	.align		4
        /*0044*/ 	.byte	0x02, 0x4a
	.zero		1
	.zero		1


	//----- nvinfo : EIATTR_EXIT_INSTR_OFFSETS
	.align		4
        /*0048*/ 	.byte	0x04, 0x1c
        /*004a*/ 	.short	(.L_42 - .L_41)


	//   ....[0]....
.L_41:
        /*004c*/ 	.word	0x00000070


	//   ....[1]....
        /*0050*/ 	.word	0x00000100


	//   ....[2]....
        /*0054*/ 	.word	0x00000170


	//   ....[3]....
        /*0058*/ 	.word	0x00000190


	//----- nvinfo : EIATTR_CBANK_PARAM_SIZE
	.align		4
.L_42:
        /*005c*/ 	.byte	0x03, 0x19
        /*005e*/ 	.short	0x0018


	//----- nvinfo : EIATTR_PARAM_CBANK
	.align		4
        /*0060*/ 	.byte	0x04, 0x0a
        /*0062*/ 	.short	(.L_44 - .L_43)
	.align		4
.L_43:
        /*0064*/ 	.word	index@(.nv.constant0._Z5relaxP4EdgeiPi)
        /*0068*/ 	.short	0x0380
        /*006a*/ 	.short	0x0018


	//----- nvinfo : EIATTR_SW_WAR
	.align		4
.L_44:
        /*006c*/ 	.byte	0x04, 0x36
        /*006e*/ 	.short	(.L_46 - .L_45)
.L_45:
        /*0070*/ 	.word	0x00000008
.L_46:


//--------------------- .nv.callgraph             --------------------------
	.section	.nv.callgraph,"",@"SHT_CUDA_CALLGRAPH"
	.align	4
	.sectionentsize	8
	.align		4
        /*0000*/ 	.word	0x00000000
	.align		4
        /*0004*/ 	.word	0xffffffff
	.align		4
        /*0008*/ 	.word	index@(_Z13checkNegCycleP4EdgeiPi)
	.align		4
        /*000c*/ 	.word	index@(vprintf)
	.align		4
        /*0010*/ 	.word	0x00000000
	.align		4
        /*0014*/ 	.word	0xfffffffe
	.align		4
        /*0018*/ 	.word	0x00000000
	.align		4
        /*001c*/ 	.word	0xfffffffd
	.align		4
        /*0020*/ 	.word	0x00000000
	.align		4
        /*0024*/ 	.word	0xfffffffc


//--------------------- .nv.constant4             --------------------------
	.section	.nv.constant4,"a",@progbits
	.align	8
	.align		8
.nv.constant4:
        /*0000*/ 	.dword	vprintf
	.align		8
        /*0008*/ 	.dword	$str


//--------------------- .text._Z13checkNegCycleP4EdgeiPi --------------------------
	.section	.text._Z13checkNegCycleP4EdgeiPi,"ax",@progbits
	.align	128
        .global         _Z13checkNegCycleP4EdgeiPi
        .type           _Z13checkNegCycleP4EdgeiPi,@function
        .size           _Z13checkNegCycleP4EdgeiPi,(.L_x_3 - _Z13checkNegCycleP4EdgeiPi)
        .other          _Z13checkNegCycleP4EdgeiPi,@"STO_CUDA_ENTRY STV_DEFAULT"
_Z13checkNegCycleP4EdgeiPi:
.text._Z13checkNegCycleP4EdgeiPi:
[----:B------:R-:W0:Y:S01]  /*0000*/  LDC R1, c[0x0][0x37c] ;  /* 0x0000df00ff017b82 */ /* 0x000e220000000800 */
[----:B------:R-:W1:Y:S01]  /*0010*/  S2R R5, SR_CTAID.X ;  /* 0x0000000000057919 */ /* 0x000e620000002500 */
[----:B------:R-:W1:Y:S01]  /*0020*/  LDCU UR4, c[0x0][0x360] ;  /* 0x00006c00ff0477ac */ /* 0x000e620008000800 */
[----:B------:R-:W1:Y:S01]  /*0030*/  S2R R0, SR_TID.X ;  /* 0x0000000000007919 */ /* 0x000e620000002100 */
[----:B------:R-:W2:Y:S01]  /*0040*/  LDCU UR5, c[0x0][0x388] ;  /* 0x00007100ff0577ac */ /* 0x000ea20008000800 */
[----:B-1----:R-:W-:-:S05]  /*0050*/  IMAD R5, R5, UR4, R0 ;  /* 0x0000000405057c24 */ /* 0x002fca000f8e0200 */
[----:B--2---:R-:W-:-:S13]  /*0060*/  ISETP.GE.AND P0, PT, R5, UR5, PT ;  /* 0x0000000505007c0c */ /* 0x004fda000bf06270 */
[----:B0-----:R-:W-:Y:S05]  /*0070*/  @P0 EXIT ;  /* 0x000000000000094d */ /* 0x001fea0003800000 */
[----:B------:R-:W0:Y:S01]  /*0080*/  LDC.64 R2, c[0x0][0x380] ;  /* 0x0000e000ff027b82 */ /* 0x000e220000000a00 */
[----:B------:R-:W1:Y:S07]  /*0090*/  LDCU.64 UR4, c[0x0][0x358] ;  /* 0x00006b00ff0477ac */ /* 0x000e6e0008000a00 */
[----:B------:R-:W2:Y:S01]  /*00a0*/  LDC.64 R6, c[0x0][0x390] ;  /* 0x0000e400ff067b82 */ /* 0x000ea20000000a00 */
[----:B0-----:R-:W-:-:S05]  /*00b0*/  IMAD.WIDE R2, R5, 0xc, R2 ;  /* 0x0000000c05027825 */ /* 0x001fca00078e0202 */
[----:B-1----:R-:W2:Y:S02]  /*00c0*/  LDG.E R5, desc[UR4][R2.64] ;  /* 0x0000000402057981 */ /* 0x002ea4000c1e1900 */
[----:B--2---:R-:W-:-:S05]  /*00d0*/  IMAD.WIDE R4, R5, 0x4, R6 ;  /* 0x0000000405047825 */ /* 0x004fca00078e0206 */
[----:B------:R-:W2:Y:S02]  /*00e0*/  LDG.E R0, desc[UR4][R4.64] ;  /* 0x0000000404007981 */ /* 0x000ea4000c1e1900 */
[----:B--2---:R-:W-:-:S13]  /*00f0*/  ISETP.NE.AND P0, PT, R0, 0x7fffffff, PT ;  /* 0x7fffffff0000780c */ /* 0x004fda0003f05270 */
[----:B------:R-:W-:Y:S05]  /*0100*/  @!P0 EXIT ;  /* 0x000000000000894d */ /* 0x000fea0003800000 */
[----:B------:R-:W2:Y:S02]  /*0110*/  LDG.E R5, desc[UR4][R2.64+0x4] ;  /* 0x0000040402057981 */ /* 0x000ea4000c1e1900 */
[----:B--2---:R-:W-:Y:S02]  /*0120*/  IMAD.WIDE R4, R5, 0x4, R6 ;  /* 0x0000000405047825 */ /* 0x004fe400078e0206 */
[----:B------:R-:W2:Y:S04]  /*0130*/  LDG.E R7, desc[UR4][R2.64+0x8] ;  /* 0x0000080402077981 */ /* 0x000ea8000c1e1900 */
[----:B------:R-:W3:Y:S01]  /*0140*/  LDG.E R4, desc[UR4][R4.64] ;  /* 0x0000000404047981 */ /* 0x000ee2000c1e1900 */
[----:B--2---:R-:W-:-:S05]  /*0150*/  IMAD.IADD R7, R0, 0x1, R7 ;  /* 0x0000000100077824 */ /* 0x004fca00078e0207 */
[----:B---3--:R-:W-:-:S13]  /*0160*/  ISETP.GE.AND P0, PT, R7, R4, PT ;  /* 0x000000040700720c */ /* 0x008fda0003f06270 */
[----:B------:R-:W-:Y:S05]  /*0170*/  @P0 EXIT ;  /* 0x000000000000094d */ /* 0x000fea0003800000 */
[----:B------:R-:W-:Y:S01]  /*0180*/  MOV R0, 0x0 ;  /* 0x0000000000007802 */ /* 0x000fe20000000f00 */
[----:B------:R-:W0:Y:S01]  /*0190*/  LDCU.64 UR4, c[0x4][0x8] ;  /* 0x01000100ff0477ac */ /* 0x000e220008000a00 */
[----:B------:R-:W-:Y:S02]  /*01a0*/  CS2R R6, SRZ ;  /* 0x0000000000067805 */ /* 0x000fe4000001ff00 */
[----:B------:R1:W2:Y:S01]  /*01b0*/  LDC.64 R2, c[0x4][R0] ;  /* 0x0100000000027b82 */ /* 0x0002a20000000a00 */
[----:B0-----:R-:W-:Y:S01]  /*01c0*/  MOV R4, UR4 ;  /* 0x0000000400047c02 */ /* 0x001fe20008000f00 */
[----:B-1----:R-:W-:-:S07]  /*01d0*/  IMAD.U32 R5, RZ, RZ, UR5 ;  /* 0x00000005ff057e24 */ /* 0x002fce000f8e00ff */
[----:B------:R-:W-:-:S07]  /*01e0*/  LEPC R20, `(.L_x_0) ;  /* 0x000000001014794e */ /* 0x000fce0000000000 */
[----:B--2---:R-:W-:Y:S05]  /*01f0*/  CALL.ABS.NOINC R2 ;  /* 0x0000000002007343 */ /* 0x004fea0003c00000 */
.L_x_0:
[----:B------:R-:W-:Y:S05]  /*0200*/  EXIT ;  /* 0x000000000000794d */ /* 0x000fea0003800000 */
.L_x_1:
[----:B------:R-:W-:-:S00]  /*0210*/  BRA `(.L_x_1) ;  /* 0xfffffffc00fc7947 */ /* 0x000fc0000383ffff */
[----:B------:R-:W-:-:S00]  /*0220*/  NOP ;  /* 0x0000000000007918 */ /* 0x000fc00000000000 */
        /* <DEDUP_REMOVED lines=13> */
.L_x_3:


//--------------------- .text._Z5relaxP4EdgeiPi   --------------------------
	.section	.text._Z5relaxP4EdgeiPi,"ax",@progbits
	.align	128
        .global         _Z5relaxP4EdgeiPi
        .type           _Z5relaxP4EdgeiPi,@function
        .size           _Z5relaxP4EdgeiPi,(.L_x_4 - _Z5relaxP4EdgeiPi)
        .other          _Z5relaxP4EdgeiPi,@"STO_CUDA_ENTRY STV_DEFAULT"
_Z5relaxP4EdgeiPi:
.text._Z5relaxP4EdgeiPi:
[----:B------:R-:W-:Y:S01]  /*0000*/  LDC R1, c[0x0][0x37c] ;  /* 0x0000df00ff017b82 */ /* 0x000fe20000000800 */
[----:B------:R-:W0:Y:S01]  /*0010*/  S2R R5, SR_CTAID.X ;  /* 0x0000000000057919 */ /* 0x000e220000002500 */
[----:B------:R-:W0:Y:S01]  /*0020*/  LDCU UR4, c[0x0][0x360] ;  /* 0x00006c00ff0477ac */ /* 0x000e220008000800 */
[----:B------:R-:W0:Y:S01]  /*0030*/  S2R R0, SR_TID.X ;  /* 0x0000000000007919 */ /* 0x000e220000002100 */
[----:B------:R-:W1:Y:S01]  /*0040*/  LDCU UR5, c[0x0][0x388] ;  /* 0x00007100ff0577ac */ /* 0x000e620008000800 */
[----:B0-----:R-:W-:-:S05]  /*0050*/  IMAD R5, R5, UR4, R0 ;  /* 0x0000000405057c24 */ /* 0x001fca000f8e0200 */
[----:B-1----:R-:W-:-:S13]  /*0060*/  ISETP.GE.AND P0, PT, R5, UR5, PT ;  /* 0x0000000505007c0c */ /* 0x002fda000bf06270 */
[----:B------:R-:W-:Y:S05]  /*0070*/  @P0 EXIT ;  /* 0x000000000000094d */ /* 0x000fea0003800000 */
        /* <DEDUP_REMOVED lines=13> */
[----:B--2---:R-:W-:-:S04]  /*0150*/  IADD3 R7, PT, PT, R0, R7, RZ ;  /* 0x0000000700077210 */ /* 0x004fc80007ffe0ff */
[----:B---3--:R-:W-:-:S13]  /*0160*/  ISETP.GE.AND P0, PT, R7, R6, PT ;  /* 0x000000060700720c */ /* 0x008fda0003f06270 */
[----:B------:R-:W-:Y:S05]  /*0170*/  @P0 EXIT ;  /* 0x000000000000094d */ /* 0x000fea0003800000 */
[----:B------:R-:W-:Y:S01]  /*0180*/  STG.E desc[UR4][R4.64], R7 ;  /* 0x0000000704007986 */ /* 0x000fe2000c101904 */
[----:B------:R-:W-:Y:S05]  /*0190*/  EXIT ;  /* 0x000000000000794d */ /* 0x000fea0003800000 */
.L_x_2:
        /* <DEDUP_REMOVED lines=14> */
.L_x_4:


//--------------------- .nv.global.init           --------------------------
	.section	.nv.global.init,"aw",@progbits
.nv.global.init:
	.type		$str,@object
	.size		$str,(.L_0 - $str)
$str:
        /*0000*/ 	.byte	0x47, 0x72, 0x61, 0x70, 0x68, 0x20, 0x63, 0x6f, 0x6e, 0x74, 0x61, 0x69, 0x6e, 0x73, 0x20, 0x6e
        /*0010*/ 	.byte	0x65, 0x67, 0x61, 0x74, 0x69, 0x76, 0x65, 0x20, 0x77, 0x65, 0x69, 0x67, 0x68, 0x74, 0x20, 0x63
        /*0020*/ 	.byte	0x79, 0x63, 0x6c, 0x65, 0x00
.L_0:


//--------------------- .nv.shared.reserved.0     --------------------------
	.section	.nv.shared.reserved.0,"aw",@nobits
	.weak		__nv_reservedSMEM_offset_0_alias
	.size		__nv_reservedSMEM_offset_0_alias, 0, 64
	.other		__nv_reservedSMEM_offset_0_alias,@"STO_CUDA_RESERVED_SHARED STV_DEFAULT"
__nv_reservedSMEM_offset_0_alias:
	.zero		0
	.zero		64


//--------------------- .nv.constant0._Z13checkNegCycleP4EdgeiPi --------------------------
	.section	.nv.constant0._Z13checkNegCycleP4EdgeiPi,"a",@progbits
	.sectionflags	@""
	.align	4
.nv.constant0._Z13checkNegCycleP4EdgeiPi:
	.zero		920


//--------------------- .nv.constant0._Z5relaxP4EdgeiPi --------------------------
	.section	.nv.constant0._Z5relaxP4EdgeiPi,"a",@progbits
	.sectionflags	@""
	.align	4
.nv.constant0._Z5relaxP4EdgeiPi:
	.zero		920


//--------------------- SYMBOLS --------------------------

	.type		.nv.reservedSmem.offset0,@object
	.size		.nv.reservedSmem.offset0,0x4
	.type		vprintf,@function
